//
// Generated by NVIDIA NVVM Compiler
//
// Compiler Build ID: CL-36424714
// Cuda compilation tools, release 13.0, V13.0.88
// Based on NVVM 20.0.0
//

.version 9.0
.target sm_100
.address_size 64

	// .globl	_Z8SayHellov
.extern .func  (.param .b32 func_retval0) vprintf
(
	.param .b64 vprintf_param_0,
	.param .b64 vprintf_param_1
)
;
.global .align 1 .b8 $str[19] = {72, 101, 108, 108, 111, 32, 102, 114, 111, 109, 32, 71, 80, 85, 58, 37, 100, 10};

.visible .entry _Z8SayHellov()
{
	.local .align 8 .b8 	__local_depot0[8];
	.reg .b64 	%SP;
	.reg .b64 	%SPL;
	.reg .b32 	%r<4>;
	.reg .b64 	%rd<5>;

	mov.u64 	%SPL, __local_depot0;
	cvta.local.u64 	%SP, %SPL;
	add.u64 	%rd1, %SP, 0;
	add.u64 	%rd2, %SPL, 0;
	mov.u32 	%r1, %tid.x;
	st.local.u32 	[%rd2], %r1;
	mov.u64 	%rd3, $str;
	cvta.global.u64 	%rd4, %rd3;
	{ // callseq 0, 0
	.param .b64 param0;
	st.param.b64 	[param0], %rd4;
	.param .b64 param1;
	st.param.b64 	[param1], %rd1;
	.param .b32 retval0;
	call.uni (retval0), 
	vprintf, 
	(
	param0, 
	param1
	);
	ld.param.b32 	%r2, [retval0];
	} // callseq 0
	ret;

}


// ===== COMPILED SASS (sm_100) =====

	.target	sm_100

	.elftype	@"ET_EXEC"


//--------------------- .note.nv.tkinfo           --------------------------
	.section	.note.nv.tkinfo,"",@"SHT_NOTE"
	.sectionflags	@"SHF_NOTE_NV_TKINFO"
	.tkinfo
        /*0018*/ 	.word	0x00000002
        /*0030*/ 	.string	""
        /*0030*/ 	.string	"ptxas"
        /*0030*/ 	.string	"Cuda compilation tools, release 13.0, V13.0.88"
        /*0030*/ 	.string	"Build cuda_13.0.r13.0/compiler.36424714_0"
        /*0030*/ 	.string	"-arch sm_100 -m 64 "



//--------------------- .note.nv.cuinfo           --------------------------
	.section	.note.nv.cuinfo,"",@"SHT_NOTE"
	.sectionflags	@"SHF_NOTE_NV_CUINFO"
        /*0018*/ 	.short	0x0002
        /*001a*/ 	.short	0x0064
        /*001c*/ 	.short	0x0082
	.zero		2


//--------------------- .nv.info                  --------------------------
	.section	.nv.info,"",@"SHT_CUDA_INFO"
	.align	4


	//----- nvinfo : EIATTR_REGCOUNT
	.align		4
        /*0000*/ 	.byte	0x04, 0x2f
        /*0002*/ 	.short	(.L_2 - .L_1)
	.align		4
.L_1:
        /*0004*/ 	.word	index@(_Z8SayHellov)
        /*0008*/ 	.word	0x00000018


	//----- nvinfo : EIATTR_FRAME_SIZE
	.align		4
.L_2:
        /*000c*/ 	.byte	0x04, 0x11
        /*000e*/ 	.short	(.L_4 - .L_3)
	.align		4
.L_3:
        /*0010*/ 	.word	index@(_Z8SayHellov)
        /*0014*/ 	.word	0x00000008


	//----- nvinfo : EIATTR_MIN_STACK_SIZE
	.align		4
.L_4:
        /*0018*/ 	.byte	0x04, 0x12
        /*001a*/ 	.short	(.L_6 - .L_5)
	.align		4
.L_5:
        /*001c*/ 	.word	index@(_Z8SayHellov)
        /*0020*/ 	.word	0x00000008
.L_6:


//--------------------- .nv.compat                --------------------------
	.section	.nv.compat,"",@"SHT_CUDA_COMPAT_INFO"
	.align	4
        /*0000*/ 	.byte	0x02, 0x09, 0x00, 0x00, 0x02, 0x02, 0x01, 0x00, 0x02, 0x05, 0x05, 0x00, 0x03, 0x07, 0x01, 0x01
        /*0010*/ 	.byte	0x02, 0x03, 0x00, 0x00, 0x02, 0x06, 0x01, 0x00, 0x04, 0x0b, 0x08, 0x00, 0x09, 0x00, 0x00, 0x00
        /*0020*/ 	.byte	0x00, 0x00, 0x00, 0x00


//--------------------- .nv.info._Z8SayHellov     --------------------------
	.section	.nv.info._Z8SayHellov,"",@"SHT_CUDA_INFO"
	.sectionflags	@""
	.align	4


	//----- nvinfo : EIATTR_CUDA_API_VERSION
	.align		4
        /*0000*/ 	.byte	0x04, 0x37
        /*0002*/ 	.short	(.L_8 - .L_7)
.L_7:
        /*0004*/ 	.word	0x00000082


	//----- nvinfo : EIATTR_SPARSE_MMA_MASK
	.align		4
.L_8:
        /*0008*/ 	.byte	0x03, 0x50
        /*000a*/ 	.short	0x0000


	//----- nvinfo : EIATTR_MAXREG_COUNT
	.align		4
        /*000c*/ 	.byte	0x03, 0x1b
        /*000e*/ 	.short	0x00ff


	//----- nvinfo : EIATTR_EXTERNS
	.align		4
        /*0010*/ 	.byte	0x04, 0x0f
        /*0012*/ 	.short	(.L_10 - .L_9)


	//   ....[0]....
	.align		4
.L_9:
        /*0014*/ 	.word	index@(vprintf)


	//----- nvinfo : EIATTR_MERCURY_ISA_VERSION
	.align		4
.L_10:
        /*0018*/ 	.byte	0x03, 0x5f
        /*001a*/ 	.short	0x0101


	//----- nvinfo : EIATTR_VRC_CTA_INIT_COUNT
	.align		4
        /*001c*/ 	.byte	0x02, 0x4a
	.zero		1
	.zero		1


	//----- nvinfo : EIATTR_SYSCALL_OFFSETS
	.align		4
        /*0020*/ 	.byte	0x04, 0x46
        /*0022*/ 	.short	(.L_12 - .L_11)


	//   ....[0]....
.L_11:
        /*0024*/ 	.word	0x000000e0


	//----- nvinfo : EIATTR_EXIT_INSTR_OFFSETS
	.align		4
.L_12:
        /*0028*/ 	.byte	0x04, 0x1c
        /*002a*/ 	.short	(.L_14 - .L_13)


	//   ....[0]....
.L_13:
        /*002c*/ 	.word	0x000000f0


	//----- nvinfo : EIATTR_SW_WAR
	.align		4
.L_14:
        /*0030*/ 	.byte	0x04, 0x36
        /*0032*/ 	.short	(.L_16 - .L_15)
.L_15:
        /*0034*/ 	.word	0x00000008
.L_16:


//--------------------- .nv.callgraph             --------------------------
	.section	.nv.callgraph,"",@"SHT_CUDA_CALLGRAPH"
	.align	4
	.sectionentsize	8
	.align		4
        /*0000*/ 	.word	0x00000000
	.align		4
        /*0004*/ 	.word	0xffffffff
	.align		4
        /*0008*/ 	.word	index@(_Z8SayHellov)
	.align		4
        /*000c*/ 	.word	index@(vprintf)
	.align		4
        /*0010*/ 	.word	0x00000000
	.align		4
        /*0014*/ 	.word	0xfffffffe
	.align		4
        /*0018*/ 	.word	0x00000000
	.align		4
        /*001c*/ 	.word	0xfffffffd
	.align		4
        /*0020*/ 	.word	0x00000000
	.align		4
        /*0024*/ 	.word	0xfffffffc


//--------------------- .nv.constant4             --------------------------
	.section	.nv.constant4,"a",@progbits
	.align	8
	.align		8
.nv.constant4:
        /*0000*/ 	.dword	vprintf
	.align		8
        /*0008*/ 	.dword	$str


//--------------------- .text._Z8SayHellov        --------------------------
	.section	.text._Z8SayHellov,"ax",@progbits
	.align	128
        .global         _Z8SayHellov
        .type           _Z8SayHellov,@function
        .size           _Z8SayHellov,(.L_x_2 - _Z8SayHellov)
        .other          _Z8SayHellov,@"STO_CUDA_ENTRY STV_DEFAULT"
_Z8SayHellov:
.text._Z8SayHellov:
[----:B------:R-:W0:Y:S01]  /*0000*/  LDC R1, c[0x0][0x37c] ;  /* 0x0000df00ff017b82 */ /* 0x000e220000000800 */
[----:B------:R-:W1:Y:S01]  /*0010*/  S2R R8, SR_TID.X ;  /* 0x0000000000087919 */ /* 0x000e620000002100 */
[----:B0-----:R-:W-:Y:S01]  /*0020*/  VIADD R1, R1, 0xfffffff8 ;  /* 0xfffffff801017836 */ /* 0x001fe20000000000 */
[----:B------:R-:W-:Y:S01]  /*0030*/  MOV R0, 0x0 ;  /* 0x0000000000007802 */ /* 0x000fe20000000f00 */
[----:B------:R-:W0:Y:S04]  /*0040*/  LDCU UR4, c[0x0][0x2f8] ;  /* 0x00005f00ff0477ac */ /* 0x000e280008000800 */
[----:B------:R2:W3:Y:S01]  /*0050*/  LDC.64 R2, c[0x4][R0] ;  /* 0x0100000000027b82 */ /* 0x0004e20000000a00 */
[----:B------:R-:W4:Y:S01]  /*0060*/  LDCU.64 UR6, c[0x4][0x8] ;  /* 0x01000100ff0677ac */ /* 0x000f220008000a00 */
[----:B------:R-:W5:Y:S01]  /*0070*/  LDCU UR5, c[0x0][0x2fc] ;  /* 0x00005f80ff0577ac */ /* 0x000f620008000800 */
[----:B0-----:R-:W-:Y:S01]  /*0080*/  IADD3 R6, P0, PT, R1, UR4, RZ ;  /* 0x0000000401067c10 */ /* 0x001fe2000ff1e0ff */
[----:B----4-:R-:W-:Y:S01]  /*0090*/  IMAD.U32 R4, RZ, RZ, UR6 ;  /* 0x00000006ff047e24 */ /* 0x010fe2000f8e00ff */
[----:B------:R-:W-:-:S03]  /*00a0*/  MOV R5, UR7 ;  /* 0x0000000700057c02 */ /* 0x000fc60008000f00 */
[----:B-----5:R-:W-:Y:S01]  /*00b0*/  IMAD.X R7, RZ, RZ, UR5, P0 ;  /* 0x00000005ff077e24 */ /* 0x020fe200080e06ff */
[----:B-1----:R2:W-:Y:S07]  /*00c0*/  STL [R1], R8 ;  /* 0x0000000801007387 */ /* 0x0025ee0000100800 */
[----:B------:R-:W-:-:S07]  /*00d0*/  LEPC R20, `(.L_x_0) ;  /* 0x000000001014794e */ /* 0x000fce0000000000 */
[----:B--23--:R-:W-:Y:S05]  /*00e0*/  CALL.ABS.NOINC R2 ;  /* 0x0000000002007343 */ /* 0x00cfea0003c00000 */
.L_x_0:
[----:B------:R-:W-:Y:S05]  /*00f0*/  EXIT ;  /* 0x000000000000794d */ /* 0x000fea0003800000 */
.L_x_1:
[----:B------:R-:W-:-:S00]  /*0100*/  BRA `(.L_x_1) ;  /* 0xfffffffc00fc7947 */ /* 0x000fc0000383ffff */
[----:B------:R-:W-:-:S00]  /*0110*/  NOP ;  /* 0x0000000000007918 */ /* 0x000fc00000000000 */
        /* <DEDUP_REMOVED lines=14> */
.L_x_2:


//--------------------- .nv.global.init           --------------------------
	.section	.nv.global.init,"aw",@progbits
.nv.global.init:
	.type		$str,@object
	.size		$str,(.L_0 - $str)
$str:
        /*0000*/ 	.byte	0x48, 0x65, 0x6c, 0x6c, 0x6f, 0x20, 0x66, 0x72, 0x6f, 0x6d, 0x20, 0x47, 0x50, 0x55, 0x3a, 0x25
        /*0010*/ 	.byte	0x64, 0x0a, 0x00
.L_0:


//--------------------- .nv.shared.reserved.0     --------------------------
	.section	.nv.shared.reserved.0,"aw",@nobits
	.weak		__nv_reservedSMEM_offset_0_alias
	.size		__nv_reservedSMEM_offset_0_alias, 0, 64
	.other		__nv_reservedSMEM_offset_0_alias,@"STO_CUDA_RESERVED_SHARED STV_DEFAULT"
__nv_reservedSMEM_offset_0_alias:
	.zero		0
	.zero		64


//--------------------- .nv.constant0._Z8SayHellov --------------------------
	.section	.nv.constant0._Z8SayHellov,"a",@progbits
	.sectionflags	@""
	.align	4
.nv.constant0._Z8SayHellov:
	.zero		896


//--------------------- SYMBOLS --------------------------

	.type		.nv.reservedSmem.offset0,@object
	.size		.nv.reservedSmem.offset0,0x4
	.type		vprintf,@function
